//
// Generated by NVIDIA NVVM Compiler
//
// Compiler Build ID: CL-36424714
// Cuda compilation tools, release 13.0, V13.0.88
// Based on NVVM 20.0.0
//

.version 9.0
.target sm_100
.address_size 64

	// .globl	_Z5hellov
.extern .func  (.param .b32 func_retval0) vprintf
(
	.param .b64 vprintf_param_0,
	.param .b64 vprintf_param_1
)
;
.global .align 1 .b8 $str[60] = {103, 114, 105, 100, 68, 105, 109, 46, 120, 61, 37, 100, 44, 32, 98, 108, 111, 99, 107, 73, 100, 120, 46, 120, 61, 37, 100, 44, 32, 98, 108, 111, 99, 107, 68, 105, 109, 46, 120, 61, 37, 100, 44, 32, 116, 104, 114, 101, 97, 100, 73, 100, 120, 46, 120, 61, 37, 100, 10};
.global .align 1 .b8 $str$1[60] = {103, 114, 105, 100, 68, 105, 109, 46, 121, 61, 37, 100, 44, 32, 98, 108, 111, 99, 107, 73, 100, 120, 46, 121, 61, 37, 100, 44, 32, 98, 108, 111, 99, 107, 68, 105, 109, 46, 121, 61, 37, 100, 44, 32, 116, 104, 114, 101, 97, 100, 73, 100, 120, 46, 121, 61, 37, 100, 10};

.visible .entry _Z5hellov()
{
	.local .align 16 .b8 	__local_depot0[16];
	.reg .b64 	%SP;
	.reg .b64 	%SPL;
	.reg .b32 	%r<13>;
	.reg .b64 	%rd<7>;

	mov.u64 	%SPL, __local_depot0;
	cvta.local.u64 	%SP, %SPL;
	add.u64 	%rd1, %SP, 0;
	add.u64 	%rd2, %SPL, 0;
	mov.u32 	%r1, %nctaid.x;
	mov.u32 	%r2, %ctaid.x;
	mov.u32 	%r3, %ntid.x;
	mov.u32 	%r4, %tid.x;
	st.local.v4.u32 	[%rd2], {%r1, %r2, %r3, %r4};
	mov.u64 	%rd3, $str;
	cvta.global.u64 	%rd4, %rd3;
	{ // callseq 0, 0
	.param .b64 param0;
	st.param.b64 	[param0], %rd4;
	.param .b64 param1;
	st.param.b64 	[param1], %rd1;
	.param .b32 retval0;
	call.uni (retval0), 
	vprintf, 
	(
	param0, 
	param1
	);
	ld.param.b32 	%r5, [retval0];
	} // callseq 0
	mov.u32 	%r7, %nctaid.y;
	mov.u32 	%r8, %ctaid.y;
	mov.u32 	%r9, %ntid.y;
	mov.u32 	%r10, %tid.y;
	st.local.v4.u32 	[%rd2], {%r7, %r8, %r9, %r10};
	mov.u64 	%rd5, $str$1;
	cvta.global.u64 	%rd6, %rd5;
	{ // callseq 1, 0
	.param .b64 param0;
	st.param.b64 	[param0], %rd6;
	.param .b64 param1;
	st.param.b64 	[param1], %rd1;
	.param .b32 retval0;
	call.uni (retval0), 
	vprintf, 
	(
	param0, 
	param1
	);
	ld.param.b32 	%r11, [retval0];
	} // callseq 1
	ret;

}


// ===== COMPILED SASS (sm_100) =====

	.target	sm_100

	.elftype	@"ET_EXEC"


//--------------------- .note.nv.tkinfo           --------------------------
	.section	.note.nv.tkinfo,"",@"SHT_NOTE"
	.sectionflags	@"SHF_NOTE_NV_TKINFO"
	.tkinfo
        /*0018*/ 	.word	0x00000002
        /*0030*/ 	.string	""
        /*0030*/ 	.string	"ptxas"
        /*0030*/ 	.string	"Cuda compilation tools, release 13.0, V13.0.88"
        /*0030*/ 	.string	"Build cuda_13.0.r13.0/compiler.36424714_0"
        /*0030*/ 	.string	"-arch sm_100 -m 64 "



//--------------------- .note.nv.cuinfo           --------------------------
	.section	.note.nv.cuinfo,"",@"SHT_NOTE"
	.sectionflags	@"SHF_NOTE_NV_CUINFO"
        /*0018*/ 	.short	0x0002
        /*001a*/ 	.short	0x0064
        /*001c*/ 	.short	0x0082
	.zero		2


//--------------------- .nv.info                  --------------------------
	.section	.nv.info,"",@"SHT_CUDA_INFO"
	.align	4


	//----- nvinfo : EIATTR_REGCOUNT
	.align		4
        /*0000*/ 	.byte	0x04, 0x2f
        /*0002*/ 	.short	(.L_3 - .L_2)
	.align		4
.L_2:
        /*0004*/ 	.word	index@(_Z5hellov)
        /*0008*/ 	.word	0x00000018


	//----- nvinfo : EIATTR_FRAME_SIZE
	.align		4
.L_3:
        /*000c*/ 	.byte	0x04, 0x11
        /*000e*/ 	.short	(.L_5 - .L_4)
	.align		4
.L_4:
        /*0010*/ 	.word	index@(_Z5hellov)
        /*0014*/ 	.word	0x00000010


	//----- nvinfo : EIATTR_MIN_STACK_SIZE
	.align		4
.L_5:
        /*0018*/ 	.byte	0x04, 0x12
        /*001a*/ 	.short	(.L_7 - .L_6)
	.align		4
.L_6:
        /*001c*/ 	.word	index@(_Z5hellov)
        /*0020*/ 	.word	0x00000010
.L_7:


//--------------------- .nv.compat                --------------------------
	.section	.nv.compat,"",@"SHT_CUDA_COMPAT_INFO"
	.align	4
        /*0000*/ 	.byte	0x02, 0x09, 0x00, 0x00, 0x02, 0x02, 0x01, 0x00, 0x02, 0x05, 0x05, 0x00, 0x03, 0x07, 0x01, 0x01
        /*0010*/ 	.byte	0x02, 0x03, 0x00, 0x00, 0x02, 0x06, 0x01, 0x00, 0x04, 0x0b, 0x08, 0x00, 0x09, 0x00, 0x00, 0x00
        /*0020*/ 	.byte	0x00, 0x00, 0x00, 0x00


//--------------------- .nv.info._Z5hellov        --------------------------
	.section	.nv.info._Z5hellov,"",@"SHT_CUDA_INFO"
	.sectionflags	@""
	.align	4


	//----- nvinfo : EIATTR_CUDA_API_VERSION
	.align		4
        /*0000*/ 	.byte	0x04, 0x37
        /*0002*/ 	.short	(.L_9 - .L_8)
.L_8:
        /*0004*/ 	.word	0x00000082


	//----- nvinfo : EIATTR_SPARSE_MMA_MASK
	.align		4
.L_9:
        /*0008*/ 	.byte	0x03, 0x50
        /*000a*/ 	.short	0x0000


	//----- nvinfo : EIATTR_MAXREG_COUNT
	.align		4
        /*000c*/ 	.byte	0x03, 0x1b
        /*000e*/ 	.short	0x00ff


	//----- nvinfo : EIATTR_EXTERNS
	.align		4
        /*0010*/ 	.byte	0x04, 0x0f
        /*0012*/ 	.short	(.L_11 - .L_10)


	//   ....[0]....
	.align		4
.L_10:
        /*0014*/ 	.word	index@(vprintf)


	//----- nvinfo : EIATTR_MERCURY_ISA_VERSION
	.align		4
.L_11:
        /*0018*/ 	.byte	0x03, 0x5f
        /*001a*/ 	.short	0x0101


	//----- nvinfo : EIATTR_VRC_CTA_INIT_COUNT
	.align		4
        /*001c*/ 	.byte	0x02, 0x4a
	.zero		1
	.zero		1


	//----- nvinfo : EIATTR_SYSCALL_OFFSETS
	.align		4
        /*0020*/ 	.byte	0x04, 0x46
        /*0022*/ 	.short	(.L_13 - .L_12)


	//   ....[0]....
.L_12:
        /*0024*/ 	.word	0x00000130


	//   ....[1]....
        /*0028*/ 	.word	0x00000200


	//----- nvinfo : EIATTR_EXIT_INSTR_OFFSETS
	.align		4
.L_13:
        /*002c*/ 	.byte	0x04, 0x1c
        /*002e*/ 	.short	(.L_15 - .L_14)


	//   ....[0]....
.L_14:
        /*0030*/ 	.word	0x00000210


	//----- nvinfo : EIATTR_SW_WAR
	.align		4
.L_15:
        /*0034*/ 	.byte	0x04, 0x36
        /*0036*/ 	.short	(.L_17 - .L_16)
.L_16:
        /*0038*/ 	.word	0x00000008
.L_17:


//--------------------- .nv.callgraph             --------------------------
	.section	.nv.callgraph,"",@"SHT_CUDA_CALLGRAPH"
	.align	4
	.sectionentsize	8
	.align		4
        /*0000*/ 	.word	0x00000000
	.align		4
        /*0004*/ 	.word	0xffffffff
	.align		4
        /*0008*/ 	.word	index@(_Z5hellov)
	.align		4
        /*000c*/ 	.word	index@(vprintf)
	.align		4
        /*0010*/ 	.word	0x00000000
	.align		4
        /*0014*/ 	.word	0xfffffffe
	.align		4
        /*0018*/ 	.word	0x00000000
	.align		4
        /*001c*/ 	.word	0xfffffffd
	.align		4
        /*0020*/ 	.word	0x00000000
	.align		4
        /*0024*/ 	.word	0xfffffffc


//--------------------- .nv.constant4             --------------------------
	.section	.nv.constant4,"a",@progbits
	.align	8
	.align		8
.nv.constant4:
        /*0000*/ 	.dword	vprintf
	.align		8
        /*0008*/ 	.dword	$str
	.align		8
        /*0010*/ 	.dword	$str$1


//--------------------- .text._Z5hellov           --------------------------
	.section	.text._Z5hellov,"ax",@progbits
	.align	128
        .global         _Z5hellov
        .type           _Z5hellov,@function
        .size           _Z5hellov,(.L_x_3 - _Z5hellov)
        .other          _Z5hellov,@"STO_CUDA_ENTRY STV_DEFAULT"
_Z5hellov:
.text._Z5hellov:
[----:B------:R-:W0:Y:S01]  /*0000*/  LDC R1, c[0x0][0x37c] ;  /* 0x0000df00ff017b82 */ /* 0x000e220000000800 */
[----:B------:R-:W1:Y:S01]  /*0010*/  S2R R13, SR_CTAID.X ;  /* 0x00000000000d7919 */ /* 0x000e620000002500 */
[----:B------:R-:W2:Y:S06]  /*0020*/  LDCU UR5, c[0x0][0x2fc] ;  /* 0x00005f80ff0577ac */ /* 0x000eac0008000800 */
[----:B------:R-:W1:Y:S01]  /*0030*/  LDC R12, c[0x0][0x370] ;  /* 0x0000dc00ff0c7b82 */ /* 0x000e620000000800 */
[----:B0-----:R-:W-:Y:S01]  /*0040*/  VIADD R1, R1, 0xfffffff0 ;  /* 0xfffffff001017836 */ /* 0x001fe20000000000 */
[----:B------:R-:W1:Y:S01]  /*0050*/  S2R R15, SR_TID.X ;  /* 0x00000000000f7919 */ /* 0x000e620000002100 */
[----:B------:R-:W0:Y:S01]  /*0060*/  LDCU UR4, c[0x0][0x2f8] ;  /* 0x00005f00ff0477ac */ /* 0x000e220008000800 */
[----:B------:R-:W-:Y:S01]  /*0070*/  MOV R2, 0x0 ;  /* 0x0000000000027802 */ /* 0x000fe20000000f00 */
[----:B------:R-:W3:Y:S03]  /*0080*/  LDCU.64 UR6, c[0x4][0x8] ;  /* 0x01000100ff0677ac */ /* 0x000ee60008000a00 */
[----:B------:R-:W1:Y:S08]  /*0090*/  LDC R14, c[0x0][0x360] ;  /* 0x0000d800ff0e7b82 */ /* 0x000e700000000800 */
[----:B------:R4:W5:Y:S01]  /*00a0*/  LDC.64 R8, c[0x4][R2] ;  /* 0x0100000002087b82 */ /* 0x0009620000000a00 */
[----:B0-----:R-:W-:-:S02]  /*00b0*/  IADD3 R16, P0, PT, R1, UR4, RZ ;  /* 0x0000000401107c10 */ /* 0x001fc4000ff1e0ff */
[----:B---3--:R-:W-:-:S03]  /*00c0*/  MOV R4, UR6 ;  /* 0x0000000600047c02 */ /* 0x008fc60008000f00 */
[----:B--2---:R-:W-:Y:S02]  /*00d0*/  IMAD.X R17, RZ, RZ, UR5, P0 ;  /* 0x00000005ff117e24 */ /* 0x004fe400080e06ff */
[----:B------:R-:W-:Y:S02]  /*00e0*/  IMAD.U32 R5, RZ, RZ, UR7 ;  /* 0x00000007ff057e24 */ /* 0x000fe4000f8e00ff */
[----:B------:R-:W-:Y:S01]  /*00f0*/  IMAD.MOV.U32 R6, RZ, RZ, R16 ;  /* 0x000000ffff067224 */ /* 0x000fe200078e0010 */
[----:B------:R-:W-:Y:S01]  /*0100*/  MOV R7, R17 ;  /* 0x0000001100077202 */ /* 0x000fe20000000f00 */
[----:B-1----:R4:W-:Y:S06]  /*0110*/  STL.128 [R1], R12 ;  /* 0x0000000c01007387 */ /* 0x0029ec0000100c00 */
[----:B------:R-:W-:-:S07]  /*0120*/  LEPC R20, `(.L_x_0) ;  /* 0x000000001014794e */ /* 0x000fce0000000000 */
[----:B----45:R-:W-:Y:S05]  /*0130*/  CALL.ABS.NOINC R8 ;  /* 0x0000000008007343 */ /* 0x030fea0003c00000 */
.L_x_0:
[----:B------:R-:W0:Y:S01]  /*0140*/  S2R R9, SR_CTAID.Y ;  /* 0x0000000000097919 */ /* 0x000e220000002600 */
[----:B------:R-:W0:Y:S01]  /*0150*/  LDC R8, c[0x0][0x374] ;  /* 0x0000dd00ff087b82 */ /* 0x000e220000000800 */
[----:B------:R-:W1:Y:S01]  /*0160*/  LDCU.64 UR4, c[0x4][0x10] ;  /* 0x01000200ff0477ac */ /* 0x000e620008000a00 */
[----:B------:R-:W-:Y:S01]  /*0170*/  IMAD.MOV.U32 R6, RZ, RZ, R16 ;  /* 0x000000ffff067224 */ /* 0x000fe200078e0010 */
[----:B------:R-:W0:Y:S01]  /*0180*/  S2R R11, SR_TID.Y ;  /* 0x00000000000b7919 */ /* 0x000e220000002200 */
[----:B------:R-:W-:-:S04]  /*0190*/  MOV R7, R17 ;  /* 0x0000001100077202 */ /* 0x000fc80000000f00 */
[----:B------:R-:W0:Y:S08]  /*01a0*/  LDC R10, c[0x0][0x364] ;  /* 0x0000d900ff0a7b82 */ /* 0x000e300000000800 */
[----:B------:R-:W2:Y:S01]  /*01b0*/  LDC.64 R2, c[0x4][R2] ;  /* 0x0100000002027b82 */ /* 0x000ea20000000a00 */
[----:B-1----:R-:W-:Y:S01]  /*01c0*/  IMAD.U32 R4, RZ, RZ, UR4 ;  /* 0x00000004ff047e24 */ /* 0x002fe2000f8e00ff */
[----:B------:R-:W-:Y:S01]  /*01d0*/  MOV R5, UR5 ;  /* 0x0000000500057c02 */ /* 0x000fe20008000f00 */
[----:B0-----:R0:W-:Y:S06]  /*01e0*/  STL.128 [R1], R8 ;  /* 0x0000000801007387 */ /* 0x0011ec0000100c00 */
[----:B------:R-:W-:-:S07]  /*01f0*/  LEPC R20, `(.L_x_1) ;  /* 0x000000001014794e */ /* 0x000fce0000000000 */
[----:B0-2---:R-:W-:Y:S05]  /*0200*/  CALL.ABS.NOINC R2 ;  /* 0x0000000002007343 */ /* 0x005fea0003c00000 */
.L_x_1:
[----:B------:R-:W-:Y:S05]  /*0210*/  EXIT ;  /* 0x000000000000794d */ /* 0x000fea0003800000 */
.L_x_2:
[----:B------:R-:W-:-:S00]  /*0220*/  BRA `(.L_x_2) ;  /* 0xfffffffc00fc7947 */ /* 0x000fc0000383ffff */
[----:B------:R-:W-:-:S00]  /*0230*/  NOP ;  /* 0x0000000000007918 */ /* 0x000fc00000000000 */
        /* <DEDUP_REMOVED lines=12> */
.L_x_3:


//--------------------- .nv.global.init           --------------------------
	.section	.nv.global.init,"aw",@progbits
.nv.global.init:
	.type		$str,@object
	.size		$str,($str$1 - $str)
$str:
        /*0000*/ 	.byte	0x67, 0x72, 0x69, 0x64, 0x44, 0x69, 0x6d, 0x2e, 0x78, 0x3d, 0x25, 0x64, 0x2c, 0x20, 0x62, 0x6c
        /*0010*/ 	.byte	0x6f, 0x63, 0x6b, 0x49, 0x64, 0x78, 0x2e, 0x78, 0x3d, 0x25, 0x64, 0x2c, 0x20, 0x62, 0x6c, 0x6f
        /*0020*/ 	.byte	0x63, 0x6b, 0x44, 0x69, 0x6d, 0x2e, 0x78, 0x3d, 0x25, 0x64, 0x2c, 0x20, 0x74, 0x68, 0x72, 0x65
        /*0030*/ 	.byte	0x61, 0x64, 0x49, 0x64, 0x78, 0x2e, 0x78, 0x3d, 0x25, 0x64, 0x0a, 0x00
	.type		$str$1,@object
	.size		$str$1,(.L_1 - $str$1)
$str$1:
        /*003c*/ 	.byte	0x67, 0x72, 0x69, 0x64, 0x44, 0x69, 0x6d, 0x2e, 0x79, 0x3d, 0x25, 0x64, 0x2c, 0x20, 0x62, 0x6c
        /*004c*/ 	.byte	0x6f, 0x63, 0x6b, 0x49, 0x64, 0x78, 0x2e, 0x79, 0x3d, 0x25, 0x64, 0x2c, 0x20, 0x62, 0x6c, 0x6f
        /*005c*/ 	.byte	0x63, 0x6b, 0x44, 0x69, 0x6d, 0x2e, 0x79, 0x3d, 0x25, 0x64, 0x2c, 0x20, 0x74, 0x68, 0x72, 0x65
        /*006c*/ 	.byte	0x61, 0x64, 0x49, 0x64, 0x78, 0x2e, 0x79, 0x3d, 0x25, 0x64, 0x0a, 0x00
.L_1:


//--------------------- .nv.shared.reserved.0     --------------------------
	.section	.nv.shared.reserved.0,"aw",@nobits
	.weak		__nv_reservedSMEM_offset_0_alias
	.size		__nv_reservedSMEM_offset_0_alias, 0, 64
	.other		__nv_reservedSMEM_offset_0_alias,@"STO_CUDA_RESERVED_SHARED STV_DEFAULT"
__nv_reservedSMEM_offset_0_alias:
	.zero		0
	.zero		64


//--------------------- .nv.constant0._Z5hellov   --------------------------
	.section	.nv.constant0._Z5hellov,"a",@progbits
	.sectionflags	@""
	.align	4
.nv.constant0._Z5hellov:
	.zero		896


//--------------------- SYMBOLS --------------------------

	.type		.nv.reservedSmem.offset0,@object
	.size		.nv.reservedSmem.offset0,0x4
	.type		vprintf,@function
